//
// Generated by NVIDIA NVVM Compiler
//
// Compiler Build ID: CL-36424714
// Cuda compilation tools, release 13.0, V13.0.88
// Based on NVVM 20.0.0
//

.version 9.0
.target sm_100
.address_size 64

	// .globl	_Z23computePositionParallelPfS_S_S_S_iPi

.visible .entry _Z23computePositionParallelPfS_S_S_S_iPi(
	.param .u64 .ptr .align 1 _Z23computePositionParallelPfS_S_S_S_iPi_param_0,
	.param .u64 .ptr .align 1 _Z23computePositionParallelPfS_S_S_S_iPi_param_1,
	.param .u64 .ptr .align 1 _Z23computePositionParallelPfS_S_S_S_iPi_param_2,
	.param .u64 .ptr .align 1 _Z23computePositionParallelPfS_S_S_S_iPi_param_3,
	.param .u64 .ptr .align 1 _Z23computePositionParallelPfS_S_S_S_iPi_param_4,
	.param .u32 _Z23computePositionParallelPfS_S_S_S_iPi_param_5,
	.param .u64 .ptr .align 1 _Z23computePositionParallelPfS_S_S_S_iPi_param_6
)
{
	.reg .pred 	%p<6>;
	.reg .b32 	%r<12>;
	.reg .b32 	%f<22>;
	.reg .b64 	%rd<27>;
	.reg .b64 	%fd<16>;

	ld.param.u64 	%rd7, [_Z23computePositionParallelPfS_S_S_S_iPi_param_0];
	ld.param.u64 	%rd8, [_Z23computePositionParallelPfS_S_S_S_iPi_param_1];
	ld.param.u64 	%rd11, [_Z23computePositionParallelPfS_S_S_S_iPi_param_4];
	ld.param.u32 	%r6, [_Z23computePositionParallelPfS_S_S_S_iPi_param_5];
	ld.param.u64 	%rd12, [_Z23computePositionParallelPfS_S_S_S_iPi_param_6];
	mov.u32 	%r7, %ctaid.x;
	mov.u32 	%r1, %ntid.x;
	mov.u32 	%r8, %tid.x;
	mad.lo.s32 	%r11, %r7, %r1, %r8;
	setp.ge.s32 	%p1, %r11, %r6;
	@%p1 bra 	$L__BB0_7;
	mov.u32 	%r9, %nctaid.x;
	mul.lo.s32 	%r3, %r1, %r9;
	cvta.to.global.u64 	%rd1, %rd7;
	cvta.to.global.u64 	%rd2, %rd8;
	cvta.to.global.u64 	%rd3, %rd11;
	cvta.to.global.u64 	%rd4, %rd12;
$L__BB0_2:
	ld.param.u64 	%rd25, [_Z23computePositionParallelPfS_S_S_S_iPi_param_2];
	cvta.to.global.u64 	%rd13, %rd25;
	mul.wide.s32 	%rd14, %r11, 4;
	add.s64 	%rd5, %rd13, %rd14;
	ld.global.f32 	%f1, [%rd5];
	setp.eq.f32 	%p2, %f1, 0fBF800000;
	@%p2 bra 	$L__BB0_6;
	ld.param.u64 	%rd26, [_Z23computePositionParallelPfS_S_S_S_iPi_param_3];
	cvta.to.global.u64 	%rd15, %rd26;
	add.s64 	%rd6, %rd15, %rd14;
	ld.global.f32 	%f2, [%rd6];
	setp.eq.f32 	%p3, %f2, 0fBF800000;
	@%p3 bra 	$L__BB0_6;
	mul.wide.s32 	%rd17, %r11, 4;
	add.s64 	%rd18, %rd1, %rd17;
	ld.global.f32 	%f3, [%rd18];
	sub.f32 	%f4, %f1, %f3;
	cvt.f64.f32 	%fd1, %f4;
	add.s64 	%rd19, %rd2, %rd17;
	ld.global.f32 	%f5, [%rd19];
	sub.f32 	%f6, %f2, %f5;
	cvt.f64.f32 	%fd2, %f6;
	mul.f64 	%fd3, %fd2, %fd2;
	fma.rn.f64 	%fd4, %fd1, %fd1, %fd3;
	cvt.rn.f32.f64 	%f7, %fd4;
	sqrt.rn.f32 	%f8, %f7;
	cvt.f64.f32 	%fd5, %f8;
	cvt.f64.f32 	%fd6, %f3;
	div.rn.f64 	%fd7, %fd1, %fd5;
	add.f64 	%fd8, %fd7, %fd6;
	cvt.rn.f32.f64 	%f9, %fd8;
	cvt.rni.s64.f32 	%rd20, %f9;
	cvt.rn.f32.s64 	%f10, %rd20;
	st.global.f32 	[%rd18], %f10;
	ld.global.f32 	%f11, [%rd19];
	cvt.f64.f32 	%fd9, %f11;
	div.rn.f64 	%fd10, %fd2, %fd5;
	add.f64 	%fd11, %fd10, %fd9;
	cvt.rn.f32.f64 	%f12, %fd11;
	cvt.rni.s64.f32 	%rd21, %f12;
	cvt.rn.f32.s64 	%f13, %rd21;
	st.global.f32 	[%rd19], %f13;
	ld.global.f32 	%f14, [%rd5];
	ld.global.f32 	%f15, [%rd18];
	sub.f32 	%f16, %f14, %f15;
	cvt.f64.f32 	%fd12, %f16;
	ld.global.f32 	%f17, [%rd6];
	sub.f32 	%f18, %f17, %f13;
	cvt.f64.f32 	%fd13, %f18;
	mul.f64 	%fd14, %fd13, %fd13;
	fma.rn.f64 	%fd15, %fd12, %fd12, %fd14;
	cvt.rn.f32.f64 	%f19, %fd15;
	sqrt.rn.f32 	%f20, %f19;
	add.s64 	%rd22, %rd3, %rd17;
	ld.global.f32 	%f21, [%rd22];
	setp.geu.f32 	%p4, %f20, %f21;
	@%p4 bra 	$L__BB0_6;
	add.s64 	%rd24, %rd4, %rd17;
	mov.b32 	%r10, 1;
	st.global.u32 	[%rd24], %r10;
$L__BB0_6:
	add.s32 	%r11, %r11, %r3;
	setp.lt.s32 	%p5, %r11, %r6;
	@%p5 bra 	$L__BB0_2;
$L__BB0_7:
	ret;

}


// ===== COMPILED SASS (sm_100) =====

	.target	sm_100

	.elftype	@"ET_EXEC"


//--------------------- .note.nv.tkinfo           --------------------------
	.section	.note.nv.tkinfo,"",@"SHT_NOTE"
	.sectionflags	@"SHF_NOTE_NV_TKINFO"
	.tkinfo
        /*0018*/ 	.word	0x00000002
        /*0030*/ 	.string	""
        /*0030*/ 	.string	"ptxas"
        /*0030*/ 	.string	"Cuda compilation tools, release 13.0, V13.0.88"
        /*0030*/ 	.string	"Build cuda_13.0.r13.0/compiler.36424714_0"
        /*0030*/ 	.string	"-arch sm_100 -m 64 "



//--------------------- .note.nv.cuinfo           --------------------------
	.section	.note.nv.cuinfo,"",@"SHT_NOTE"
	.sectionflags	@"SHF_NOTE_NV_CUINFO"
        /*0018*/ 	.short	0x0002
        /*001a*/ 	.short	0x0064
        /*001c*/ 	.short	0x0082
	.zero		2


//--------------------- .nv.info                  --------------------------
	.section	.nv.info,"",@"SHT_CUDA_INFO"
	.align	4


	//----- nvinfo : EIATTR_REGCOUNT
	.align		4
        /*0000*/ 	.byte	0x04, 0x2f
        /*0002*/ 	.short	(.L_1 - .L_0)
	.align		4
.L_0:
        /*0004*/ 	.word	index@(_Z23computePositionParallelPfS_S_S_S_iPi)
        /*0008*/ 	.word	0x00000030


	//----- nvinfo : EIATTR_FRAME_SIZE
	.align		4
.L_1:
        /*000c*/ 	.byte	0x04, 0x11
        /*000e*/ 	.short	(.L_3 - .L_2)
	.align		4
.L_2:
        /*0010*/ 	.word	index@($__internal_1_$__cuda_sm20_sqrt_rn_f32_slowpath)
        /*0014*/ 	.word	0x00000000


	//----- nvinfo : EIATTR_FRAME_SIZE
	.align		4
.L_3:
        /*0018*/ 	.byte	0x04, 0x11
        /*001a*/ 	.short	(.L_5 - .L_4)
	.align		4
.L_4:
        /*001c*/ 	.word	index@($__internal_0_$__cuda_sm20_div_rn_f64_full)
        /*0020*/ 	.word	0x00000000


	//----- nvinfo : EIATTR_FRAME_SIZE
	.align		4
.L_5:
        /*0024*/ 	.byte	0x04, 0x11
        /*0026*/ 	.short	(.L_7 - .L_6)
	.align		4
.L_6:
        /*0028*/ 	.word	index@(_Z23computePositionParallelPfS_S_S_S_iPi)
        /*002c*/ 	.word	0x00000000


	//----- nvinfo : EIATTR_MIN_STACK_SIZE
	.align		4
.L_7:
        /*0030*/ 	.byte	0x04, 0x12
        /*0032*/ 	.short	(.L_9 - .L_8)
	.align		4
.L_8:
        /*0034*/ 	.word	index@(_Z23computePositionParallelPfS_S_S_S_iPi)
        /*0038*/ 	.word	0x00000000
.L_9:


//--------------------- .nv.compat                --------------------------
	.section	.nv.compat,"",@"SHT_CUDA_COMPAT_INFO"
	.align	4
        /*0000*/ 	.byte	0x02, 0x09, 0x00, 0x00, 0x02, 0x02, 0x01, 0x00, 0x02, 0x05, 0x05, 0x00, 0x03, 0x07, 0x01, 0x01
        /*0010*/ 	.byte	0x02, 0x03, 0x00, 0x00, 0x02, 0x06, 0x01, 0x00, 0x04, 0x0b, 0x08, 0x00, 0x01, 0x00, 0x00, 0x00
        /*0020*/ 	.byte	0x00, 0x00, 0x00, 0x00


//--------------------- .nv.info._Z23computePositionParallelPfS_S_S_S_iPi --------------------------
	.section	.nv.info._Z23computePositionParallelPfS_S_S_S_iPi,"",@"SHT_CUDA_INFO"
	.sectionflags	@""
	.align	4


	//----- nvinfo : EIATTR_CUDA_API_VERSION
	.align		4
        /*0000*/ 	.byte	0x04, 0x37
        /*0002*/ 	.short	(.L_11 - .L_10)
.L_10:
        /*0004*/ 	.word	0x00000082


	//----- nvinfo : EIATTR_KPARAM_INFO
	.align		4
.L_11:
        /*0008*/ 	.byte	0x04, 0x17
        /*000a*/ 	.short	(.L_13 - .L_12)
.L_12:
        /*000c*/ 	.word	0x00000000
        /*0010*/ 	.short	0x0006
        /*0012*/ 	.short	0x0030
        /*0014*/ 	.byte	0x00, 0xf5, 0x21, 0x00


	//----- nvinfo : EIATTR_KPARAM_INFO
	.align		4
.L_13:
        /*0018*/ 	.byte	0x04, 0x17
        /*001a*/ 	.short	(.L_15 - .L_14)
.L_14:
        /*001c*/ 	.word	0x00000000
        /*0020*/ 	.short	0x0005
        /*0022*/ 	.short	0x0028
        /*0024*/ 	.byte	0x00, 0xf0, 0x11, 0x00


	//----- nvinfo : EIATTR_KPARAM_INFO
	.align		4
.L_15:
        /*0028*/ 	.byte	0x04, 0x17
        /*002a*/ 	.short	(.L_17 - .L_16)
.L_16:
        /*002c*/ 	.word	0x00000000
        /*0030*/ 	.short	0x0004
        /*0032*/ 	.short	0x0020
        /*0034*/ 	.byte	0x00, 0xf5, 0x21, 0x00


	//----- nvinfo : EIATTR_KPARAM_INFO
	.align		4
.L_17:
        /*0038*/ 	.byte	0x04, 0x17
        /*003a*/ 	.short	(.L_19 - .L_18)
.L_18:
        /*003c*/ 	.word	0x00000000
        /*0040*/ 	.short	0x0003
        /*0042*/ 	.short	0x0018
        /*0044*/ 	.byte	0x00, 0xf5, 0x21, 0x00


	//----- nvinfo : EIATTR_KPARAM_INFO
	.align		4
.L_19:
        /*0048*/ 	.byte	0x04, 0x17
        /*004a*/ 	.short	(.L_21 - .L_20)
.L_20:
        /*004c*/ 	.word	0x00000000
        /*0050*/ 	.short	0x0002
        /*0052*/ 	.short	0x0010
        /*0054*/ 	.byte	0x00, 0xf5, 0x21, 0x00


	//----- nvinfo : EIATTR_KPARAM_INFO
	.align		4
.L_21:
        /*0058*/ 	.byte	0x04, 0x17
        /*005a*/ 	.short	(.L_23 - .L_22)
.L_22:
        /*005c*/ 	.word	0x00000000
        /*0060*/ 	.short	0x0001
        /*0062*/ 	.short	0x0008
        /*0064*/ 	.byte	0x00, 0xf5, 0x21, 0x00


	//----- nvinfo : EIATTR_KPARAM_INFO
	.align		4
.L_23:
        /*0068*/ 	.byte	0x04, 0x17
        /*006a*/ 	.short	(.L_25 - .L_24)
.L_24:
        /*006c*/ 	.word	0x00000000
        /*0070*/ 	.short	0x0000
        /*0072*/ 	.short	0x0000
        /*0074*/ 	.byte	0x00, 0xf5, 0x21, 0x00


	//----- nvinfo : EIATTR_SPARSE_MMA_MASK
	.align		4
.L_25:
        /*0078*/ 	.byte	0x03, 0x50
        /*007a*/ 	.short	0x0000


	//----- nvinfo : EIATTR_MAXREG_COUNT
	.align		4
        /*007c*/ 	.byte	0x03, 0x1b
        /*007e*/ 	.short	0x00ff


	//----- nvinfo : EIATTR_MERCURY_ISA_VERSION
	.align		4
        /*0080*/ 	.byte	0x03, 0x5f
        /*0082*/ 	.short	0x0101


	//----- nvinfo : EIATTR_VRC_CTA_INIT_COUNT
	.align		4
        /*0084*/ 	.byte	0x02, 0x4a
	.zero		1
	.zero		1


	//----- nvinfo : EIATTR_EXIT_INSTR_OFFSETS
	.align		4
        /*0088*/ 	.byte	0x04, 0x1c
        /*008a*/ 	.short	(.L_27 - .L_26)


	//   ....[0]....
.L_26:
        /*008c*/ 	.word	0x00000070


	//   ....[1]....
        /*0090*/ 	.word	0x00000930


	//----- nvinfo : EIATTR_CRS_STACK_SIZE
	.align		4
.L_27:
        /*0094*/ 	.byte	0x04, 0x1e
        /*0096*/ 	.short	(.L_29 - .L_28)
.L_28:
        /*0098*/ 	.word	0x00000000


	//----- nvinfo : EIATTR_CBANK_PARAM_SIZE
	.align		4
.L_29:
        /*009c*/ 	.byte	0x03, 0x19
        /*009e*/ 	.short	0x0038


	//----- nvinfo : EIATTR_PARAM_CBANK
	.align		4
        /*00a0*/ 	.byte	0x04, 0x0a
        /*00a2*/ 	.short	(.L_31 - .L_30)
	.align		4
.L_30:
        /*00a4*/ 	.word	index@(.nv.constant0._Z23computePositionParallelPfS_S_S_S_iPi)
        /*00a8*/ 	.short	0x0380
        /*00aa*/ 	.short	0x0038


	//----- nvinfo : EIATTR_SW_WAR
	.align		4
.L_31:
        /*00ac*/ 	.byte	0x04, 0x36
        /*00ae*/ 	.short	(.L_33 - .L_32)
.L_32:
        /*00b0*/ 	.word	0x00000008
.L_33:


//--------------------- .nv.callgraph             --------------------------
	.section	.nv.callgraph,"",@"SHT_CUDA_CALLGRAPH"
	.align	4
	.sectionentsize	8
	.align		4
        /*0000*/ 	.word	0x00000000
	.align		4
        /*0004*/ 	.word	0xffffffff
	.align		4
        /*0008*/ 	.word	0x00000000
	.align		4
        /*000c*/ 	.word	0xfffffffe
	.align		4
        /*0010*/ 	.word	0x00000000
	.align		4
        /*0014*/ 	.word	0xfffffffd
	.align		4
        /*0018*/ 	.word	0x00000000
	.align		4
        /*001c*/ 	.word	0xfffffffc


//--------------------- .text._Z23computePositionParallelPfS_S_S_S_iPi --------------------------
	.section	.text._Z23computePositionParallelPfS_S_S_S_iPi,"ax",@progbits
	.align	128
        .global         _Z23computePositionParallelPfS_S_S_S_iPi
        .type           _Z23computePositionParallelPfS_S_S_S_iPi,@function
        .size           _Z23computePositionParallelPfS_S_S_S_iPi,(.L_x_21 - _Z23computePositionParallelPfS_S_S_S_iPi)
        .other          _Z23computePositionParallelPfS_S_S_S_iPi,@"STO_CUDA_ENTRY STV_DEFAULT"
_Z23computePositionParallelPfS_S_S_S_iPi:
.text._Z23computePositionParallelPfS_S_S_S_iPi:
[----:B------:R-:W-:Y:S01]  /*0000*/  LDC R1, c[0x0][0x37c] ;  /* 0x0000df00ff017b82 */ /* 0x000fe20000000800 */
[----:B------:R-:W0:Y:S07]  /*0010*/  S2R R3, SR_TID.X ;  /* 0x0000000000037919 */ /* 0x000e2e0000002100 */
[----:B------:R-:W0:Y:S01]  /*0020*/  S2UR UR4, SR_CTAID.X ;  /* 0x00000000000479c3 */ /* 0x000e220000002500 */
[----:B------:R-:W1:Y:S07]  /*0030*/  LDCU UR5, c[0x0][0x3a8] ;  /* 0x00007500ff0577ac */ /* 0x000e6e0008000800 */
[----:B------:R-:W0:Y:S02]  /*0040*/  LDC R0, c[0x0][0x360] ;  /* 0x0000d800ff007b82 */ /* 0x000e240000000800 */
[----:B0-----:R-:W-:-:S05]  /*0050*/  IMAD R3, R0, UR4, R3 ;  /* 0x0000000400037c24 */ /* 0x001fca000f8e0203 */
[----:B-1----:R-:W-:-:S13]  /*0060*/  ISETP.GE.AND P0, PT, R3, UR5, PT ;  /* 0x0000000503007c0c */ /* 0x002fda000bf06270 */
[----:B------:R-:W-:Y:S05]  /*0070*/  @P0 EXIT ;  /* 0x000000000000094d */ /* 0x000fea0003800000 */
[----:B------:R-:W0:Y:S01]  /*0080*/  LDC.64 R32, c[0x0][0x390] ;  /* 0x0000e400ff207b82 */ /* 0x000e220000000a00 */
[----:B------:R-:W1:Y:S01]  /*0090*/  LDCU UR4, c[0x0][0x370] ;  /* 0x00006e00ff0477ac */ /* 0x000e620008000800 */
[----:B------:R-:W2:Y:S06]  /*00a0*/  LDCU.64 UR6, c[0x0][0x358] ;  /* 0x00006b00ff0677ac */ /* 0x000eac0008000a00 */
[----:B------:R-:W3:Y:S01]  /*00b0*/  LDC.64 R30, c[0x0][0x398] ;  /* 0x0000e600ff1e7b82 */ /* 0x000ee20000000a00 */
[----:B------:R-:W4:Y:S07]  /*00c0*/  LDCU UR5, c[0x0][0x3a8] ;  /* 0x00007500ff0577ac */ /* 0x000f2e0008000800 */
[----:B------:R-:W0:Y:S01]  /*00d0*/  LDC.64 R28, c[0x0][0x3a0] ;  /* 0x0000e800ff1c7b82 */ /* 0x000e220000000a00 */
[----:B-1----:R-:W-:-:S07]  /*00e0*/  IMAD R0, R0, UR4, RZ ;  /* 0x0000000400007c24 */ /* 0x002fce000f8e02ff */
[----:B------:R-:W1:Y:S08]  /*00f0*/  LDC.64 R26, c[0x0][0x380] ;  /* 0x0000e000ff1a7b82 */ /* 0x000e700000000a00 */
[----:B--2-4-:R-:W0:Y:S02]  /*0100*/  LDC.64 R24, c[0x0][0x388] ;  /* 0x0000e200ff187b82 */ /* 0x014e240000000a00 */
.L_x_12:
[----:B0-----:R-:W-:-:S05]  /*0110*/  IMAD.WIDE R22, R3, 0x4, R32 ;  /* 0x0000000403167825 */ /* 0x001fca00078e0220 */
[----:B------:R-:W2:Y:S01]  /*0120*/  LDG.E R5, desc[UR6][R22.64] ;  /* 0x0000000616057981 */ /* 0x000ea2000c1e1900 */
[----:B------:R-:W-:Y:S01]  /*0130*/  BSSY.RECONVERGENT B0, `(.L_x_0) ;  /* 0x000007c000007945 */ /* 0x000fe20003800200 */
[----:B--2---:R-:W-:-:S13]  /*0140*/  FSETP.NEU.AND P0, PT, R5, -1, PT ;  /* 0xbf8000000500780b */ /* 0x004fda0003f0d000 */
[----:B------:R-:W-:Y:S05]  /*0150*/  @!P0 BRA `(.L_x_1) ;  /* 0x0000000400e48947 */ /* 0x000fea0003800000 */
[----:B---3--:R-:W-:-:S05]  /*0160*/  IMAD.WIDE R20, R3, 0x4, R30 ;  /* 0x0000000403147825 */ /* 0x008fca00078e021e */
[----:B------:R-:W2:Y:S02]  /*0170*/  LDG.E R7, desc[UR6][R20.64] ;  /* 0x0000000614077981 */ /* 0x000ea4000c1e1900 */
[----:B--2---:R-:W-:-:S13]  /*0180*/  FSETP.NEU.AND P0, PT, R7, -1, PT ;  /* 0xbf8000000700780b */ /* 0x004fda0003f0d000 */
[----:B------:R-:W-:Y:S05]  /*0190*/  @!P0 BRA `(.L_x_1) ;  /* 0x0000000400d48947 */ /* 0x000fea0003800000 */
[----:B------:R-:W-:-:S04]  /*01a0*/  IMAD.WIDE R18, R3, 0x4, R24 ;  /* 0x0000000403127825 */ /* 0x000fc800078e0218 */
[----:B-1----:R-:W-:Y:S01]  /*01b0*/  IMAD.WIDE R16, R3, 0x4, R26 ;  /* 0x0000000403107825 */ /* 0x002fe200078e021a */
[----:B------:R-:W2:Y:S04]  /*01c0*/  LDG.E R2, desc[UR6][R18.64] ;  /* 0x0000000612027981 */ /* 0x000ea8000c1e1900 */
[----:B------:R-:W3:Y:S01]  /*01d0*/  LDG.E R10, desc[UR6][R16.64] ;  /* 0x00000006100a7981 */ /* 0x000ee2000c1e1900 */
[----:B------:R-:W-:Y:S01]  /*01e0*/  BSSY.RECONVERGENT B1, `(.L_x_2) ;  /* 0x0000015000017945 */ /* 0x000fe20003800200 */
[----:B--2---:R-:W-:-:S04]  /*01f0*/  FADD R2, R7, -R2 ;  /* 0x8000000207027221 */ /* 0x004fc80000000000 */
[----:B------:R-:W0:Y:S01]  /*0200*/  F2F.F64.F32 R14, R2 ;  /* 0x00000002000e7310 */ /* 0x000e220000201800 */
[----:B---3--:R-:W-:-:S07]  /*0210*/  FADD R6, R5, -R10 ;  /* 0x8000000a05067221 */ /* 0x008fce0000000000 */
[----:B------:R-:W1:Y:S01]  /*0220*/  F2F.F64.F32 R6, R6 ;  /* 0x0000000600067310 */ /* 0x000e620000201800 */
[----:B0-----:R-:W-:-:S08]  /*0230*/  DMUL R4, R14, R14 ;  /* 0x0000000e0e047228 */ /* 0x001fd00000000000 */
[----:B-1----:R-:W-:-:S10]  /*0240*/  DFMA R4, R6, R6, R4 ;  /* 0x000000060604722b */ /* 0x002fd40000000004 */
[----:B------:R-:W0:Y:S02]  /*0250*/  F2F.F32.F64 R5, R4 ;  /* 0x0000000400057310 */ /* 0x000e240000301000 */
[----:B0-----:R-:W-:-:S06]  /*0260*/  VIADD R8, R5, 0xf3000000 ;  /* 0xf300000005087836 */ /* 0x001fcc0000000000 */
[----:B------:R0:W1:Y:S01]  /*0270*/  MUFU.RSQ R34, R5 ;  /* 0x0000000500227308 */ /* 0x0000620000001400 */
[----:B------:R-:W-:-:S13]  /*0280*/  ISETP.GT.U32.AND P0, PT, R8, 0x727fffff, PT ;  /* 0x727fffff0800780c */ /* 0x000fda0003f04070 */
[----:B0-----:R-:W-:Y:S05]  /*0290*/  @!P0 BRA `(.L_x_3) ;  /* 0x0000000000148947 */ /* 0x001fea0003800000 */
[----:B------:R-:W-:Y:S01]  /*02a0*/  IMAD.MOV.U32 R2, RZ, RZ, R5 ;  /* 0x000000ffff027224 */ /* 0x000fe200078e0005 */
[----:B------:R-:W-:-:S07]  /*02b0*/  MOV R12, 0x2d0 ;  /* 0x000002d0000c7802 */ /* 0x000fce0000000f00 */
[----:B-1----:R-:W-:Y:S05]  /*02c0*/  CALL.REL.NOINC `($__internal_1_$__cuda_sm20_sqrt_rn_f32_slowpath) ;  /* 0x0000000c00107944 */ /* 0x002fea0003c00000 */
[----:B------:R-:W-:Y:S01]  /*02d0*/  IMAD.MOV.U32 R12, RZ, RZ, R2 ;  /* 0x000000ffff0c7224 */ /* 0x000fe200078e0002 */
[----:B------:R-:W-:Y:S06]  /*02e0*/  BRA `(.L_x_4) ;  /* 0x0000000000107947 */ /* 0x000fec0003800000 */
.L_x_3:
[----:B-1----:R-:W-:Y:S01]  /*02f0*/  FMUL.FTZ R12, R5, R34 ;  /* 0x00000022050c7220 */ /* 0x002fe20000410000 */
[----:B------:R-:W-:-:S03]  /*0300*/  FMUL.FTZ R2, R34, 0.5 ;  /* 0x3f00000022027820 */ /* 0x000fc60000410000 */
[----:B------:R-:W-:-:S04]  /*0310*/  FFMA R5, -R12, R12, R5 ;  /* 0x0000000c0c057223 */ /* 0x000fc80000000105 */
[----:B------:R-:W-:-:S07]  /*0320*/  FFMA R12, R5, R2, R12 ;  /* 0x00000002050c7223 */ /* 0x000fce000000000c */
.L_x_4:
[----:B------:R-:W-:Y:S05]  /*0330*/  BSYNC.RECONVERGENT B1 ;  /* 0x0000000000017941 */ /* 0x000fea0003800200 */
.L_x_2:
[----:B------:R-:W0:Y:S01]  /*0340*/  F2F.F64.F32 R12, R12 ;  /* 0x0000000c000c7310 */ /* 0x000e220000201800 */
[----:B------:R-:W-:Y:S01]  /*0350*/  IMAD.MOV.U32 R4, RZ, RZ, 0x1 ;  /* 0x00000001ff047424 */ /* 0x000fe200078e00ff */
[----:B------:R-:W-:Y:S01]  /*0360*/  FSETP.GEU.AND P1, PT, |R7|, 6.5827683646048100446e-37, PT ;  /* 0x036000000700780b */ /* 0x000fe20003f2e200 */
[----:B------:R-:W-:Y:S05]  /*0370*/  BSSY.RECONVERGENT B1, `(.L_x_5) ;  /* 0x0000014000017945 */ /* 0x000fea0003800200 */
[----:B------:R-:W1:Y:S08]  /*0380*/  F2F.F64.F32 R10, R10 ;  /* 0x0000000a000a7310 */ /* 0x000e700000201800 */
[----:B0-----:R-:W0:Y:S02]  /*0390*/  MUFU.RCP64H R5, R13 ;  /* 0x0000000d00057308 */ /* 0x001e240000001800 */
[----:B0-----:R-:W-:-:S08]  /*03a0*/  DFMA R8, -R12, R4, 1 ;  /* 0x3ff000000c08742b */ /* 0x001fd00000000104 */
[----:B------:R-:W-:-:S08]  /*03b0*/  DFMA R8, R8, R8, R8 ;  /* 0x000000080808722b */ /* 0x000fd00000000008 */
[----:B------:R-:W-:-:S08]  /*03c0*/  DFMA R8, R4, R8, R4 ;  /* 0x000000080408722b */ /* 0x000fd00000000004 */
[----:B------:R-:W-:-:S08]  /*03d0*/  DFMA R4, -R12, R8, 1 ;  /* 0x3ff000000c04742b */ /* 0x000fd00000000108 */
[----:B------:R-:W-:-:S08]  /*03e0*/  DFMA R4, R8, R4, R8 ;  /* 0x000000040804722b */ /* 0x000fd00000000008 */
[----:B------:R-:W-:-:S08]  /*03f0*/  DMUL R8, R6, R4 ;  /* 0x0000000406087228 */ /* 0x000fd00000000000 */
[----:B------:R-:W-:-:S08]  /*0400*/  DFMA R34, -R12, R8, R6 ;  /* 0x000000080c22722b */ /* 0x000fd00000000106 */
[----:B------:R-:W-:-:S10]  /*0410*/  DFMA R4, R4, R34, R8 ;  /* 0x000000220404722b */ /* 0x000fd40000000008 */
[----:B------:R-:W-:-:S05]  /*0420*/  FFMA R2, RZ, R13, R5 ;  /* 0x0000000dff027223 */ /* 0x000fca0000000005 */
[----:B------:R-:W-:-:S13]  /*0430*/  FSETP.GT.AND P0, PT, |R2|, 1.469367938527859385e-39, PT ;  /* 0x001000000200780b */ /* 0x000fda0003f04200 */
[----:B-1----:R-:W-:Y:S05]  /*0440*/  @P0 BRA P1, `(.L_x_6) ;  /* 0x0000000000180947 */ /* 0x002fea0000800000 */
[----:B------:R-:W-:Y:S01]  /*0450*/  MOV R4, R12 ;  /* 0x0000000c00047202 */ /* 0x000fe20000000f00 */
[----:B------:R-:W-:Y:S01]  /*0460*/  IMAD.MOV.U32 R5, RZ, RZ, R13 ;  /* 0x000000ffff057224 */ /* 0x000fe200078e000d */
[----:B------:R-:W-:-:S07]  /*0470*/  MOV R2, 0x490 ;  /* 0x0000049000027802 */ /* 0x000fce0000000f00 */
[----:B------:R-:W-:Y:S05]  /*0480*/  CALL.REL.NOINC `($__internal_0_$__cuda_sm20_div_rn_f64_full) ;  /* 0x00000004002c7944 */ /* 0x000fea0003c00000 */
[----:B------:R-:W-:Y:S02]  /*0490*/  IMAD.MOV.U32 R4, RZ, RZ, R36 ;  /* 0x000000ffff047224 */ /* 0x000fe400078e0024 */
[----:B------:R-:W-:-:S07]  /*04a0*/  IMAD.MOV.U32 R5, RZ, RZ, R37 ;  /* 0x000000ffff057224 */ /* 0x000fce00078e0025 */
.L_x_6:
[----:B------:R-:W-:Y:S05]  /*04b0*/  BSYNC.RECONVERGENT B1 ;  /* 0x0000000000017941 */ /* 0x000fea0003800200 */
.L_x_5:
[----:B------:R-:W-:-:S06]  /*04c0*/  DADD R10, R10, R4 ;  /* 0x000000000a0a7229 */ /* 0x000fcc0000000004 */
[----:B------:R-:W0:Y:S08]  /*04d0*/  F2F.F32.F64 R4, R10 ;  /* 0x0000000a00047310 */ /* 0x000e300000301000 */
[----:B0-----:R-:W0:Y:S08]  /*04e0*/  F2I.S64 R4, R4 ;  /* 0x0000000400047311 */ /* 0x001e300000201900 */
[----:B0-----:R-:W0:Y:S02]  /*04f0*/  I2F.S64 R35, R4 ;  /* 0x0000000400237312 */ /* 0x001e240000301400 */
[----:B0-----:R0:W-:Y:S04]  /*0500*/  STG.E desc[UR6][R16.64], R35 ;  /* 0x0000002310007986 */ /* 0x0011e8000c101906 */
[----:B------:R-:W2:Y:S02]  /*0510*/  LDG.E R2, desc[UR6][R18.64] ;  /* 0x0000000612027981 */ /* 0x000ea4000c1e1900 */
[----:B------:R-:W1:Y:S01]  /*0520*/  MUFU.RCP64H R7, R13 ;  /* 0x0000000d00077308 */ /* 0x000e620000001800 */
[----:B------:R-:W-:Y:S01]  /*0530*/  MOV R6, 0x1 ;  /* 0x0000000100067802 */ /* 0x000fe20000000f00 */
[----:B------:R-:W-:Y:S01]  /*0540*/  BSSY.RECONVERGENT B1, `(.L_x_7) ;  /* 0x0000016000017945 */ /* 0x000fe20003800200 */
[----:B------:R-:W-:-:S04]  /*0550*/  FSETP.GEU.AND P1, PT, |R15|, 6.5827683646048100446e-37, PT ;  /* 0x036000000f00780b */ /* 0x000fc80003f2e200 */
[----:B-1----:R-:W-:-:S08]  /*0560*/  DFMA R8, -R12, R6, 1 ;  /* 0x3ff000000c08742b */ /* 0x002fd00000000106 */
        /* <DEDUP_REMOVED lines=8> */
[----:B------:R-:W-:Y:S01]  /*05f0*/  FSETP.GT.AND P0, PT, |R6|, 1.469367938527859385e-39, PT ;  /* 0x001000000600780b */ /* 0x000fe20003f04200 */
[----:B--2---:R0:W1:-:S12]  /*0600*/  F2F.F64.F32 R10, R2 ;  /* 0x00000002000a7310 */ /* 0x0040580000201800 */
[----:B------:R-:W-:Y:S05]  /*0610*/  @P0 BRA P1, `(.L_x_8) ;  /* 0x0000000000200947 */ /* 0x000fea0000800000 */
[----:B------:R-:W-:Y:S01]  /*0620*/  IMAD.MOV.U32 R6, RZ, RZ, R14 ;  /* 0x000000ffff067224 */ /* 0x000fe200078e000e */
[----:B------:R-:W-:Y:S01]  /*0630*/  MOV R5, R13 ;  /* 0x0000000d00057202 */ /* 0x000fe20000000f00 */
[----:B------:R-:W-:Y:S01]  /*0640*/  IMAD.MOV.U32 R7, RZ, RZ, R15 ;  /* 0x000000ffff077224 */ /* 0x000fe200078e000f */
[----:B0-----:R-:W-:Y:S01]  /*0650*/  MOV R2, 0x680 ;  /* 0x0000068000027802 */ /* 0x001fe20000000f00 */
[----:B------:R-:W-:-:S07]  /*0660*/  IMAD.MOV.U32 R4, RZ, RZ, R12 ;  /* 0x000000ffff047224 */ /* 0x000fce00078e000c */
[----:B-1----:R-:W-:Y:S05]  /*0670*/  CALL.REL.NOINC `($__internal_0_$__cuda_sm20_div_rn_f64_full) ;  /* 0x0000000000b07944 */ /* 0x002fea0003c00000 */
[----:B------:R-:W-:Y:S02]  /*0680*/  IMAD.MOV.U32 R4, RZ, RZ, R36 ;  /* 0x000000ffff047224 */ /* 0x000fe400078e0024 */
[----:B------:R-:W-:-:S07]  /*0690*/  IMAD.MOV.U32 R5, RZ, RZ, R37 ;  /* 0x000000ffff057224 */ /* 0x000fce00078e0025 */
.L_x_8:
[----:B------:R-:W-:Y:S05]  /*06a0*/  BSYNC.RECONVERGENT B1 ;  /* 0x0000000000017941 */ /* 0x000fea0003800200 */
.L_x_7:
[----:B-1----:R-:W-:-:S06]  /*06b0*/  DADD R10, R10, R4 ;  /* 0x000000000a0a7229 */ /* 0x002fcc0000000004 */
[----:B------:R-:W1:Y:S08]  /*06c0*/  F2F.F32.F64 R4, R10 ;  /* 0x0000000a00047310 */ /* 0x000e700000301000 */
[----:B-1----:R-:W1:Y:S08]  /*06d0*/  F2I.S64 R4, R4 ;  /* 0x0000000400047311 */ /* 0x002e700000201900 */
[----:B-1----:R-:W1:Y:S02]  /*06e0*/  I2F.S64 R5, R4 ;  /* 0x0000000400057312 */ /* 0x002e640000301400 */
[----:B-1----:R1:W-:Y:S04]  /*06f0*/  STG.E desc[UR6][R18.64], R5 ;  /* 0x0000000512007986 */ /* 0x0023e8000c101906 */
[----:B------:R-:W2:Y:S04]  /*0700*/  LDG.E R20, desc[UR6][R20.64] ;  /* 0x0000000614147981 */ /* 0x000ea8000c1e1900 */
[----:B------:R-:W3:Y:S04]  /*0710*/  LDG.E R22, desc[UR6][R22.64] ;  /* 0x0000000616167981 */ /* 0x000ee8000c1e1900 */
[----:B0-----:R-:W3:Y:S01]  /*0720*/  LDG.E R17, desc[UR6][R16.64] ;  /* 0x0000000610117981 */ /* 0x001ee2000c1e1900 */
[----:B------:R-:W-:Y:S01]  /*0730*/  BSSY.RECONVERGENT B1, `(.L_x_9) ;  /* 0x0000014000017945 */ /* 0x000fe20003800200 */
[----:B--2---:R-:W-:-:S04]  /*0740*/  FADD R2, -R5, R20 ;  /* 0x0000001405027221 */ /* 0x004fc80000000100 */
[----:B------:R-:W0:Y:S01]  /*0750*/  F2F.F64.F32 R8, R2 ;  /* 0x0000000200087310 */ /* 0x000e220000201800 */
[----:B---3--:R-:W-:-:S07]  /*0760*/  FADD R6, R22, -R17 ;  /* 0x8000001116067221 */ /* 0x008fce0000000000 */
[----:B------:R-:W2:Y:S01]  /*0770*/  F2F.F64.F32 R6, R6 ;  /* 0x0000000600067310 */ /* 0x000ea20000201800 */
[----:B0-----:R-:W-:-:S08]  /*0780*/  DMUL R8, R8, R8 ;  /* 0x0000000808087228 */ /* 0x001fd00000000000 */
[----:B--2---:R-:W-:-:S10]  /*0790*/  DFMA R8, R6, R6, R8 ;  /* 0x000000060608722b */ /* 0x004fd40000000008 */
[----:B------:R-:W0:Y:S02]  /*07a0*/  F2F.F32.F64 R9, R8 ;  /* 0x0000000800097310 */ /* 0x000e240000301000 */
[----:B0-----:R-:W-:-:S06]  /*07b0*/  VIADD R4, R9, 0xf3000000 ;  /* 0xf300000009047836 */ /* 0x001fcc0000000000 */
[----:B------:R1:W0:Y:S01]  /*07c0*/  MUFU.RSQ R10, R9 ;  /* 0x00000009000a7308 */ /* 0x0002220000001400 */
[----:B------:R-:W-:-:S13]  /*07d0*/  ISETP.GT.U32.AND P0, PT, R4, 0x727fffff, PT ;  /* 0x727fffff0400780c */ /* 0x000fda0003f04070 */
[----:B-1----:R-:W-:Y:S05]  /*07e0*/  @!P0 BRA `(.L_x_10) ;  /* 0x0000000000108947 */ /* 0x002fea0003800000 */
[----:B------:R-:W-:Y:S02]  /*07f0*/  MOV R2, R9 ;  /* 0x0000000900027202 */ /* 0x000fe40000000f00 */
[----:B------:R-:W-:-:S07]  /*0800*/  MOV R12, 0x820 ;  /* 0x00000820000c7802 */ /* 0x000fce0000000f00 */
[----:B0-----:R-:W-:Y:S05]  /*0810*/  CALL.REL.NOINC `($__internal_1_$__cuda_sm20_sqrt_rn_f32_slowpath) ;  /* 0x0000000400bc7944 */ /* 0x001fea0003c00000 */
[----:B------:R-:W-:Y:S05]  /*0820*/  BRA `(.L_x_11) ;  /* 0x0000000000107947 */ /* 0x000fea0003800000 */
.L_x_10:
[----:B0-----:R-:W-:Y:S01]  /*0830*/  FMUL.FTZ R2, R9, R10 ;  /* 0x0000000a09027220 */ /* 0x001fe20000410000 */
[----:B------:R-:W-:-:S03]  /*0840*/  FMUL.FTZ R4, R10, 0.5 ;  /* 0x3f0000000a047820 */ /* 0x000fc60000410000 */
[----:B------:R-:W-:-:S04]  /*0850*/  FFMA R5, -R2, R2, R9 ;  /* 0x0000000202057223 */ /* 0x000fc80000000109 */
[----:B------:R-:W-:-:S07]  /*0860*/  FFMA R2, R5, R4, R2 ;  /* 0x0000000405027223 */ /* 0x000fce0000000002 */
.L_x_11:
[----:B------:R-:W-:Y:S05]  /*0870*/  BSYNC.RECONVERGENT B1 ;  /* 0x0000000000017941 */ /* 0x000fea0003800200 */
.L_x_9:
[----:B------:R-:W-:-:S06]  /*0880*/  IMAD.WIDE R4, R3, 0x4, R28 ;  /* 0x0000000403047825 */ /* 0x000fcc00078e021c */
[----:B------:R-:W2:Y:S02]  /*0890*/  LDG.E R5, desc[UR6][R4.64] ;  /* 0x0000000604057981 */ /* 0x000ea4000c1e1900 */
[----:B--2---:R-:W-:-:S13]  /*08a0*/  FSETP.GEU.AND P0, PT, R2, R5, PT ;  /* 0x000000050200720b */ /* 0x004fda0003f0e000 */
[----:B------:R-:W0:Y:S01]  /*08b0*/  @!P0 LDC.64 R6, c[0x0][0x3b0] ;  /* 0x0000ec00ff068b82 */ /* 0x000e220000000a00 */
[----:B------:R-:W-:Y:S02]  /*08c0*/  @!P0 IMAD.MOV.U32 R9, RZ, RZ, 0x1 ;  /* 0x00000001ff098424 */ /* 0x000fe400078e00ff */
[----:B0-----:R-:W-:-:S05]  /*08d0*/  @!P0 IMAD.WIDE R6, R3, 0x4, R6 ;  /* 0x0000000403068825 */ /* 0x001fca00078e0206 */
[----:B------:R0:W-:Y:S02]  /*08e0*/  @!P0 STG.E desc[UR6][R6.64], R9 ;  /* 0x0000000906008986 */ /* 0x0001e4000c101906 */
.L_x_1:
[----:B------:R-:W-:Y:S05]  /*08f0*/  BSYNC.RECONVERGENT B0 ;  /* 0x0000000000007941 */ /* 0x000fea0003800200 */
.L_x_0:
[----:B------:R-:W-:-:S05]  /*0900*/  IMAD.IADD R3, R0, 0x1, R3 ;  /* 0x0000000100037824 */ /* 0x000fca00078e0203 */
[----:B------:R-:W-:-:S13]  /*0910*/  ISETP.GE.AND P0, PT, R3, UR5, PT ;  /* 0x0000000503007c0c */ /* 0x000fda000bf06270 */
[----:B------:R-:W-:Y:S05]  /*0920*/  @!P0 BRA `(.L_x_12) ;  /* 0xfffffff400f88947 */ /* 0x000fea000383ffff */
[----:B------:R-:W-:Y:S05]  /*0930*/  EXIT ;  /* 0x000000000000794d */ /* 0x000fea0003800000 */
        .weak           $__internal_0_$__cuda_sm20_div_rn_f64_full
        .type           $__internal_0_$__cuda_sm20_div_rn_f64_full,@function
        .size           $__internal_0_$__cuda_sm20_div_rn_f64_full,($__internal_1_$__cuda_sm20_sqrt_rn_f32_slowpath - $__internal_0_$__cuda_sm20_div_rn_f64_full)
$__internal_0_$__cuda_sm20_div_rn_f64_full:
[----:B------:R-:W-:Y:S01]  /*0940*/  MOV R9, R7 ;  /* 0x0000000700097202 */ /* 0x000fe20000000f00 */
[----:B------:R-:W-:Y:S01]  /*0950*/  IMAD.MOV.U32 R8, RZ, RZ, R6 ;  /* 0x000000ffff087224 */ /* 0x000fe200078e0006 */
[----:B------:R-:W-:Y:S01]  /*0960*/  FSETP.GEU.AND P0, PT, |R5|, 1.469367938527859385e-39, PT ;  /* 0x001000000500780b */ /* 0x000fe20003f0e200 */
[----:B------:R-:W-:Y:S01]  /*0970*/  IMAD.MOV.U32 R43, RZ, RZ, 0x1ca00000 ;  /* 0x1ca00000ff2b7424 */ /* 0x000fe200078e00ff */
[----:B------:R-:W-:Y:S01]  /*0980*/  FSETP.GEU.AND P2, PT, |R9|, 1.469367938527859385e-39, PT ;  /* 0x001000000900780b */ /* 0x000fe20003f4e200 */
[----:B------:R-:W-:Y:S01]  /*0990*/  IMAD.MOV.U32 R34, RZ, RZ, R8 ;  /* 0x000000ffff227224 */ /* 0x000fe200078e0008 */
[----:B------:R-:W-:Y:S01]  /*09a0*/  LOP3.LUT R6, R5, 0x800fffff, RZ, 0xc0, !PT ;  /* 0x800fffff05067812 */ /* 0x000fe200078ec0ff */
[----:B------:R-:W-:Y:S01]  /*09b0*/  IMAD.MOV.U32 R36, RZ, RZ, 0x1 ;  /* 0x00000001ff247424 */ /* 0x000fe200078e00ff */
[----:B------:R-:W-:Y:S01]  /*09c0*/  LOP3.LUT R42, R9, 0x7ff00000, RZ, 0xc0, !PT ;  /* 0x7ff00000092a7812 */ /* 0x000fe200078ec0ff */
[----:B------:R-:W-:Y:S01]  /*09d0*/  BSSY.RECONVERGENT B2, `(.L_x_13) ;  /* 0x0000050000027945 */ /* 0x000fe20003800200 */
[----:B------:R-:W-:Y:S01]  /*09e0*/  LOP3.LUT R7, R6, 0x3ff00000, RZ, 0xfc, !PT ;  /* 0x3ff0000006077812 */ /* 0x000fe200078efcff */
[----:B------:R-:W-:Y:S01]  /*09f0*/  IMAD.MOV.U32 R6, RZ, RZ, R4 ;  /* 0x000000ffff067224 */ /* 0x000fe200078e0004 */
[----:B------:R-:W-:-:S03]  /*0a00*/  LOP3.LUT R45, R5, 0x7ff00000, RZ, 0xc0, !PT ;  /* 0x7ff00000052d7812 */ /* 0x000fc600078ec0ff */
[----:B------:R-:W-:Y:S01]  /*0a10*/  @!P0 DMUL R6, R4, 8.98846567431157953865e+307 ;  /* 0x7fe0000004068828 */ /* 0x000fe20000000000 */
[C---:B------:R-:W-:Y:S02]  /*0a20*/  ISETP.GE.U32.AND P1, PT, R42.reuse, R45, PT ;  /* 0x0000002d2a00720c */ /* 0x040fe40003f26070 */
[----:B------:R-:W-:Y:S02]  /*0a30*/  @!P2 LOP3.LUT R35, R5, 0x7ff00000, RZ, 0xc0, !PT ;  /* 0x7ff000000523a812 */ /* 0x000fe400078ec0ff */
[----:B------:R-:W-:Y:S01]  /*0a40*/  @!P2 MOV R38, RZ ;  /* 0x000000ff0026a202 */ /* 0x000fe20000000f00 */
[----:B------:R-:W0:Y:S01]  /*0a50*/  MUFU.RCP64H R37, R7 ;  /* 0x0000000700257308 */ /* 0x000e220000001800 */
[----:B------:R-:W-:Y:S02]  /*0a60*/  @!P2 ISETP.GE.U32.AND P3, PT, R42, R35, PT ;  /* 0x000000232a00a20c */ /* 0x000fe40003f66070 */
[C---:B------:R-:W-:Y:S02]  /*0a70*/  SEL R35, R43.reuse, 0x63400000, !P1 ;  /* 0x634000002b237807 */ /* 0x040fe40004800000 */
[----:B------:R-:W-:-:S02]  /*0a80*/  @!P2 SEL R39, R43, 0x63400000, !P3 ;  /* 0x634000002b27a807 */ /* 0x000fc40005800000 */
[--C-:B------:R-:W-:Y:S02]  /*0a90*/  LOP3.LUT R35, R35, 0x800fffff, R9.reuse, 0xf8, !PT ;  /* 0x800fffff23237812 */ /* 0x100fe400078ef809 */
[----:B------:R-:W-:Y:S02]  /*0aa0*/  @!P2 LOP3.LUT R39, R39, 0x80000000, R9, 0xf8, !PT ;  /* 0x800000002727a812 */ /* 0x000fe400078ef809 */
[----:B------:R-:W-:Y:S02]  /*0ab0*/  @!P0 LOP3.LUT R45, R7, 0x7ff00000, RZ, 0xc0, !PT ;  /* 0x7ff00000072d8812 */ /* 0x000fe400078ec0ff */
[----:B------:R-:W-:-:S06]  /*0ac0*/  @!P2 LOP3.LUT R39, R39, 0x100000, RZ, 0xfc, !PT ;  /* 0x001000002727a812 */ /* 0x000fcc00078efcff */
[----:B------:R-:W-:Y:S02]  /*0ad0*/  @!P2 DFMA R34, R34, 2, -R38 ;  /* 0x400000002222a82b */ /* 0x000fe40000000826 */
[----:B0-----:R-:W-:-:S08]  /*0ae0*/  DFMA R38, R36, -R6, 1 ;  /* 0x3ff000002426742b */ /* 0x001fd00000000806 */
[----:B------:R-:W-:-:S08]  /*0af0*/  DFMA R38, R38, R38, R38 ;  /* 0x000000262626722b */ /* 0x000fd00000000026 */
[----:B------:R-:W-:-:S08]  /*0b00*/  DFMA R38, R36, R38, R36 ;  /* 0x000000262426722b */ /* 0x000fd00000000024 */
[----:B------:R-:W-:-:S08]  /*0b10*/  DFMA R36, R38, -R6, 1 ;  /* 0x3ff000002624742b */ /* 0x000fd00000000806 */
[----:B------:R-:W-:-:S08]  /*0b20*/  DFMA R36, R38, R36, R38 ;  /* 0x000000242624722b */ /* 0x000fd00000000026 */
[----:B------:R-:W-:-:S08]  /*0b30*/  DMUL R38, R36, R34 ;  /* 0x0000002224267228 */ /* 0x000fd00000000000 */
[----:B------:R-:W-:-:S08]  /*0b40*/  DFMA R40, R38, -R6, R34 ;  /* 0x800000062628722b */ /* 0x000fd00000000022 */
[----:B------:R-:W-:Y:S01]  /*0b50*/  DFMA R40, R36, R40, R38 ;  /* 0x000000282428722b */ /* 0x000fe20000000026 */
[----:B------:R-:W-:Y:S01]  /*0b60*/  IMAD.MOV.U32 R38, RZ, RZ, R42 ;  /* 0x000000ffff267224 */ /* 0x000fe200078e002a */
[----:B------:R-:W-:-:S05]  /*0b70*/  @!P2 LOP3.LUT R38, R35, 0x7ff00000, RZ, 0xc0, !PT ;  /* 0x7ff000002326a812 */ /* 0x000fca00078ec0ff */
[----:B------:R-:W-:-:S05]  /*0b80*/  VIADD R36, R38, 0xffffffff ;  /* 0xffffffff26247836 */ /* 0x000fca0000000000 */
[----:B------:R-:W-:Y:S02]  /*0b90*/  ISETP.GT.U32.AND P0, PT, R36, 0x7feffffe, PT ;  /* 0x7feffffe2400780c */ /* 0x000fe40003f04070 */
[----:B------:R-:W-:-:S04]  /*0ba0*/  IADD3 R36, PT, PT, R45, -0x1, RZ ;  /* 0xffffffff2d247810 */ /* 0x000fc80007ffe0ff */
[----:B------:R-:W-:-:S13]  /*0bb0*/  ISETP.GT.U32.OR P0, PT, R36, 0x7feffffe, P0 ;  /* 0x7feffffe2400780c */ /* 0x000fda0000704470 */
[----:B------:R-:W-:Y:S05]  /*0bc0*/  @P0 BRA `(.L_x_14) ;  /* 0x00000000006c0947 */ /* 0x000fea0003800000 */
[----:B------:R-:W-:-:S04]  /*0bd0*/  LOP3.LUT R9, R5, 0x7ff00000, RZ, 0xc0, !PT ;  /* 0x7ff0000005097812 */ /* 0x000fc800078ec0ff */
[CC--:B------:R-:W-:Y:S02]  /*0be0*/  VIADDMNMX R8, R42.reuse, -R9.reuse, 0xb9600000, !PT ;  /* 0xb96000002a087446 */ /* 0x0c0fe40007800909 */
[----:B------:R-:W-:Y:S02]  /*0bf0*/  ISETP.GE.U32.AND P0, PT, R42, R9, PT ;  /* 0x000000092a00720c */ /* 0x000fe40003f06070 */
[----:B------:R-:W-:Y:S02]  /*0c00*/  VIMNMX R8, PT, PT, R8, 0x46a00000, PT ;  /* 0x46a0000008087848 */ /* 0x000fe40003fe0100 */
[----:B------:R-:W-:-:S05]  /*0c10*/  SEL R43, R43, 0x63400000, !P0 ;  /* 0x634000002b2b7807 */ /* 0x000fca0004000000 */
[----:B------:R-:W-:Y:S02]  /*0c20*/  IMAD.IADD R38, R8, 0x1, -R43 ;  /* 0x0000000108267824 */ /* 0x000fe400078e0a2b */
[----:B------:R-:W-:Y:S02]  /*0c30*/  IMAD.MOV.U32 R8, RZ, RZ, RZ ;  /* 0x000000ffff087224 */ /* 0x000fe400078e00ff */
[----:B------:R-:W-:-:S06]  /*0c40*/  VIADD R9, R38, 0x7fe00000 ;  /* 0x7fe0000026097836 */ /* 0x000fcc0000000000 */
[----:B------:R-:W-:-:S10]  /*0c50*/  DMUL R36, R40, R8 ;  /* 0x0000000828247228 */ /* 0x000fd40000000000 */
[----:B------:R-:W-:-:S13]  /*0c60*/  FSETP.GTU.AND P0, PT, |R37|, 1.469367938527859385e-39, PT ;  /* 0x001000002500780b */ /* 0x000fda0003f0c200 */
[----:B------:R-:W-:Y:S05]  /*0c70*/  @P0 BRA `(.L_x_15) ;  /* 0x0000000000940947 */ /* 0x000fea0003800000 */
[----:B------:R-:W-:-:S06]  /*0c80*/  DFMA R6, R40, -R6, R34 ;  /* 0x800000062806722b */ /* 0x000fcc0000000022 */
[----:B------:R-:W-:-:S04]  /*0c90*/  MOV R6, RZ ;  /* 0x000000ff00067202 */ /* 0x000fc80000000f00 */
[C---:B------:R-:W-:Y:S02]  /*0ca0*/  FSETP.NEU.AND P0, PT, R7.reuse, RZ, PT ;  /* 0x000000ff0700720b */ /* 0x040fe40003f0d000 */
[----:B------:R-:W-:-:S04]  /*0cb0*/  LOP3.LUT R8, R7, 0x80000000, R5, 0x48, !PT ;  /* 0x8000000007087812 */ /* 0x000fc800078e4805 */
[----:B------:R-:W-:-:S07]  /*0cc0*/  LOP3.LUT R7, R8, R9, RZ, 0xfc, !PT ;  /* 0x0000000908077212 */ /* 0x000fce00078efcff */
[----:B------:R-:W-:Y:S05]  /*0cd0*/  @!P0 BRA `(.L_x_15) ;  /* 0x00000000007c8947 */ /* 0x000fea0003800000 */
[----:B------:R-:W-:Y:S01]  /*0ce0*/  IMAD.MOV R5, RZ, RZ, -R38 ;  /* 0x000000ffff057224 */ /* 0x000fe200078e0a26 */
[----:B------:R-:W-:Y:S01]  /*0cf0*/  DMUL.RP R6, R40, R6 ;  /* 0x0000000628067228 */ /* 0x000fe20000008000 */
[----:B------:R-:W-:-:S06]  /*0d00*/  IMAD.MOV.U32 R4, RZ, RZ, RZ ;  /* 0x000000ffff047224 */ /* 0x000fcc00078e00ff */
[----:B------:R-:W-:-:S06]  /*0d10*/  DFMA R4, R36, -R4, R40 ;  /* 0x800000042404722b */ /* 0x000fcc0000000028 */
[----:B------:R-:W-:-:S04]  /*0d20*/  IADD3 R4, PT, PT, -R38, -0x43300000, RZ ;  /* 0xbcd0000026047810 */ /* 0x000fc80007ffe1ff */
[----:B------:R-:W-:Y:S02]  /*0d30*/  FSETP.NEU.AND P0, PT, |R5|, R4, PT ;  /* 0x000000040500720b */ /* 0x000fe40003f0d200 */
[----:B------:R-:W-:Y:S02]  /*0d40*/  LOP3.LUT R5, R7, R8, RZ, 0x3c, !PT ;  /* 0x0000000807057212 */ /* 0x000fe400078e3cff */
[----:B------:R-:W-:Y:S02]  /*0d50*/  FSEL R36, R6, R36, !P0 ;  /* 0x0000002406247208 */ /* 0x000fe40004000000 */
[----:B------:R-:W-:Y:S01]  /*0d60*/  FSEL R37, R5, R37, !P0 ;  /* 0x0000002505257208 */ /* 0x000fe20004000000 */
[----:B------:R-:W-:Y:S06]  /*0d70*/  BRA `(.L_x_15) ;  /* 0x0000000000547947 */ /* 0x000fec0003800000 */
.L_x_14:
[----:B------:R-:W-:-:S14]  /*0d80*/  DSETP.NAN.AND P0, PT, R8, R8, PT ;  /* 0x000000080800722a */ /* 0x000fdc0003f08000 */
[----:B------:R-:W-:Y:S05]  /*0d90*/  @P0 BRA `(.L_x_16) ;  /* 0x0000000000440947 */ /* 0x000fea0003800000 */
[----:B------:R-:W-:-:S14]  /*0da0*/  DSETP.NAN.AND P0, PT, R4, R4, PT ;  /* 0x000000040400722a */ /* 0x000fdc0003f08000 */
[----:B------:R-:W-:Y:S05]  /*0db0*/  @P0 BRA `(.L_x_17) ;  /* 0x0000000000300947 */ /* 0x000fea0003800000 */
[----:B------:R-:W-:Y:S01]  /*0dc0*/  ISETP.NE.AND P0, PT, R38, R45, PT ;  /* 0x0000002d2600720c */ /* 0x000fe20003f05270 */
[----:B------:R-:W-:Y:S01]  /*0dd0*/  IMAD.MOV.U32 R36, RZ, RZ, 0x0 ;  /* 0x00000000ff247424 */ /* 0x000fe200078e00ff */
[----:B------:R-:W-:-:S11]  /*0de0*/  MOV R37, 0xfff80000 ;  /* 0xfff8000000257802 */ /* 0x000fd60000000f00 */
[----:B------:R-:W-:Y:S05]  /*0df0*/  @!P0 BRA `(.L_x_15) ;  /* 0x0000000000348947 */ /* 0x000fea0003800000 */
[----:B------:R-:W-:Y:S02]  /*0e00*/  ISETP.NE.AND P0, PT, R38, 0x7ff00000, PT ;  /* 0x7ff000002600780c */ /* 0x000fe40003f05270 */
[----:B------:R-:W-:Y:S02]  /*0e10*/  LOP3.LUT R37, R9, 0x80000000, R5, 0x48, !PT ;  /* 0x8000000009257812 */ /* 0x000fe400078e4805 */
[----:B------:R-:W-:-:S13]  /*0e20*/  ISETP.EQ.OR P0, PT, R45, RZ, !P0 ;  /* 0x000000ff2d00720c */ /* 0x000fda0004702670 */
[----:B------:R-:W-:Y:S01]  /*0e30*/  @P0 LOP3.LUT R4, R37, 0x7ff00000, RZ, 0xfc, !PT ;  /* 0x7ff0000025040812 */ /* 0x000fe200078efcff */
[----:B------:R-:W-:Y:S02]  /*0e40*/  @!P0 IMAD.MOV.U32 R36, RZ, RZ, RZ ;  /* 0x000000ffff248224 */ /* 0x000fe400078e00ff */
[----:B------:R-:W-:Y:S02]  /*0e50*/  @P0 IMAD.MOV.U32 R36, RZ, RZ, RZ ;  /* 0x000000ffff240224 */ /* 0x000fe400078e00ff */
[----:B------:R-:W-:Y:S01]  /*0e60*/  @P0 IMAD.MOV.U32 R37, RZ, RZ, R4 ;  /* 0x000000ffff250224 */ /* 0x000fe200078e0004 */
[----:B------:R-:W-:Y:S06]  /*0e70*/  BRA `(.L_x_15) ;  /* 0x0000000000147947 */ /* 0x000fec0003800000 */
.L_x_17:
[----:B------:R-:W-:Y:S02]  /*0e80*/  LOP3.LUT R37, R5, 0x80000, RZ, 0xfc, !PT ;  /* 0x0008000005257812 */ /* 0x000fe400078efcff */
[----:B------:R-:W-:Y:S01]  /*0e90*/  MOV R36, R4 ;  /* 0x0000000400247202 */ /* 0x000fe20000000f00 */
[----:B------:R-:W-:Y:S06]  /*0ea0*/  BRA `(.L_x_15) ;  /* 0x0000000000087947 */ /* 0x000fec0003800000 */
.L_x_16:
[----:B------:R-:W-:Y:S01]  /*0eb0*/  LOP3.LUT R37, R9, 0x80000, RZ, 0xfc, !PT ;  /* 0x0008000009257812 */ /* 0x000fe200078efcff */
[----:B------:R-:W-:-:S07]  /*0ec0*/  IMAD.MOV.U32 R36, RZ, RZ, R8 ;  /* 0x000000ffff247224 */ /* 0x000fce00078e0008 */
.L_x_15:
[----:B------:R-:W-:Y:S05]  /*0ed0*/  BSYNC.RECONVERGENT B2 ;  /* 0x0000000000027941 */ /* 0x000fea0003800200 */
.L_x_13:
[----:B------:R-:W-:Y:S02]  /*0ee0*/  IMAD.MOV.U32 R4, RZ, RZ, R2 ;  /* 0x000000ffff047224 */ /* 0x000fe400078e0002 */
[----:B------:R-:W-:-:S04]  /*0ef0*/  IMAD.MOV.U32 R5, RZ, RZ, 0x0 ;  /* 0x00000000ff057424 */ /* 0x000fc800078e00ff */
[----:B------:R-:W-:Y:S05]  /*0f00*/  RET.REL.NODEC R4 `(_Z23computePositionParallelPfS_S_S_S_iPi) ;  /* 0xfffffff0043c7950 */ /* 0x000fea0003c3ffff */
        .weak           $__internal_1_$__cuda_sm20_sqrt_rn_f32_slowpath
        .type           $__internal_1_$__cuda_sm20_sqrt_rn_f32_slowpath,@function
        .size           $__internal_1_$__cuda_sm20_sqrt_rn_f32_slowpath,(.L_x_21 - $__internal_1_$__cuda_sm20_sqrt_rn_f32_slowpath)
$__internal_1_$__cuda_sm20_sqrt_rn_f32_slowpath:
[----:B------:R-:W-:-:S13]  /*0f10*/  LOP3.LUT P0, RZ, R2, 0x7fffffff, RZ, 0xc0, !PT ;  /* 0x7fffffff02ff7812 */ /* 0x000fda000780c0ff */
[----:B------:R-:W-:Y:S01]  /*0f20*/  @!P0 MOV R4, R2 ;  /* 0x0000000200048202 */ /* 0x000fe20000000f00 */
[----:B------:R-:W-:Y:S06]  /*0f30*/  @!P0 BRA `(.L_x_18) ;  /* 0x0000000000408947 */ /* 0x000fec0003800000 */
[----:B------:R-:W-:-:S13]  /*0f40*/  FSETP.GEU.FTZ.AND P0, PT, R2, RZ, PT ;  /* 0x000000ff0200720b */ /* 0x000fda0003f1e000 */
[----:B------:R-:W-:Y:S01]  /*0f50*/  @!P0 IMAD.MOV.U32 R4, RZ, RZ, 0x7fffffff ;  /* 0x7fffffffff048424 */ /* 0x000fe200078e00ff */
[----:B------:R-:W-:Y:S06]  /*0f60*/  @!P0 BRA `(.L_x_18) ;  /* 0x0000000000348947 */ /* 0x000fec0003800000 */
[----:B------:R-:W-:-:S13]  /*0f70*/  FSETP.GTU.FTZ.AND P0, PT, |R2|, +INF , PT ;  /* 0x7f8000000200780b */ /* 0x000fda0003f1c200 */
[----:B------:R-:W-:Y:S01]  /*0f80*/  @P0 FADD.FTZ R4, R2, 1 ;  /* 0x3f80000002040421 */ /* 0x000fe20000010000 */
[----:B------:R-:W-:Y:S06]  /*0f90*/  @P0 BRA `(.L_x_18) ;  /* 0x0000000000280947 */ /* 0x000fec0003800000 */
[----:B------:R-:W-:-:S13]  /*0fa0*/  FSETP.NEU.FTZ.AND P0, PT, |R2|, +INF , PT ;  /* 0x7f8000000200780b */ /* 0x000fda0003f1d200 */
[----:B------:R-:W-:-:S04]  /*0fb0*/  @P0 FFMA R5, R2, 1.84467440737095516160e+19, RZ ;  /* 0x5f80000002050823 */ /* 0x000fc800000000ff */
[----:B------:R-:W0:Y:S02]  /*0fc0*/  @P0 MUFU.RSQ R4, R5 ;  /* 0x0000000500040308 */ /* 0x000e240000001400 */
[----:B0-----:R-:W-:Y:S01]  /*0fd0*/  @P0 FMUL.FTZ R8, R5, R4 ;  /* 0x0000000405080220 */ /* 0x001fe20000410000 */
[----:B------:R-:W-:Y:S01]  /*0fe0*/  @P0 FMUL.FTZ R11, R4, 0.5 ;  /* 0x3f000000040b0820 */ /* 0x000fe20000410000 */
[----:B------:R-:W-:Y:S02]  /*0ff0*/  @!P0 IMAD.MOV.U32 R4, RZ, RZ, R2 ;  /* 0x000000ffff048224 */ /* 0x000fe400078e0002 */
[----:B------:R-:W-:-:S04]  /*1000*/  @P0 FADD.FTZ R9, -R8, -RZ ;  /* 0x800000ff08090221 */ /* 0x000fc80000010100 */
[----:B------:R-:W-:-:S04]  /*1010*/  @P0 FFMA R9, R8, R9, R5 ;  /* 0x0000000908090223 */ /* 0x000fc80000000005 */
[----:B------:R-:W-:-:S04]  /*1020*/  @P0 FFMA R9, R9, R11, R8 ;  /* 0x0000000b09090223 */ /* 0x000fc80000000008 */
[----:B------:R-:W-:-:S07]  /*1030*/  @P0 FMUL.FTZ R4, R9, 2.3283064365386962891e-10 ;  /* 0x2f80000009040820 */ /* 0x000fce0000410000 */
.L_x_18:
[----:B------:R-:W-:Y:S01]  /*1040*/  IMAD.MOV.U32 R2, RZ, RZ, R4 ;  /* 0x000000ffff027224 */ /* 0x000fe200078e0004 */
[----:B------:R-:W-:Y:S01]  /*1050*/  MOV R4, R12 ;  /* 0x0000000c00047202 */ /* 0x000fe20000000f00 */
[----:B------:R-:W-:-:S04]  /*1060*/  IMAD.MOV.U32 R5, RZ, RZ, 0x0 ;  /* 0x00000000ff057424 */ /* 0x000fc800078e00ff */
[----:B------:R-:W-:Y:S05]  /*1070*/  RET.REL.NODEC R4 `(_Z23computePositionParallelPfS_S_S_S_iPi) ;  /* 0xffffffec04e07950 */ /* 0x000fea0003c3ffff */
.L_x_19:
[----:B------:R-:W-:-:S00]  /*1080*/  BRA `(.L_x_19) ;  /* 0xfffffffc00fc7947 */ /* 0x000fc0000383ffff */
[----:B------:R-:W-:-:S00]  /*1090*/  NOP ;  /* 0x0000000000007918 */ /* 0x000fc00000000000 */
        /* <DEDUP_REMOVED lines=14> */
.L_x_21:


//--------------------- .nv.shared.reserved.0     --------------------------
	.section	.nv.shared.reserved.0,"aw",@nobits
	.weak		__nv_reservedSMEM_offset_0_alias
	.size		__nv_reservedSMEM_offset_0_alias, 0, 64
	.other		__nv_reservedSMEM_offset_0_alias,@"STO_CUDA_RESERVED_SHARED STV_DEFAULT"
__nv_reservedSMEM_offset_0_alias:
	.zero		0
	.zero		64


//--------------------- .nv.constant0._Z23computePositionParallelPfS_S_S_S_iPi --------------------------
	.section	.nv.constant0._Z23computePositionParallelPfS_S_S_S_iPi,"a",@progbits
	.sectionflags	@""
	.align	4
.nv.constant0._Z23computePositionParallelPfS_S_S_S_iPi:
	.zero		952


//--------------------- SYMBOLS --------------------------

	.type		.nv.reservedSmem.offset0,@object
	.size		.nv.reservedSmem.offset0,0x4
